//
// Generated by NVIDIA NVVM Compiler
//
// Compiler Build ID: CL-36424714
// Cuda compilation tools, release 13.0, V13.0.88
// Based on NVVM 20.0.0
//

.version 9.0
.target sm_100
.address_size 64

	// .globl	_Z9isingCudaPiS_ii

.visible .entry _Z9isingCudaPiS_ii(
	.param .u64 .ptr .align 1 _Z9isingCudaPiS_ii_param_0,
	.param .u64 .ptr .align 1 _Z9isingCudaPiS_ii_param_1,
	.param .u32 _Z9isingCudaPiS_ii_param_2,
	.param .u32 _Z9isingCudaPiS_ii_param_3
)
{
	.reg .pred 	%p<12>;
	.reg .b32 	%r<99>;
	.reg .b64 	%rd<38>;

	ld.param.u64 	%rd3, [_Z9isingCudaPiS_ii_param_0];
	ld.param.u64 	%rd4, [_Z9isingCudaPiS_ii_param_1];
	ld.param.u32 	%r13, [_Z9isingCudaPiS_ii_param_2];
	ld.param.u32 	%r14, [_Z9isingCudaPiS_ii_param_3];
	cvta.to.global.u64 	%rd1, %rd4;
	cvta.to.global.u64 	%rd2, %rd3;
	setp.lt.s32 	%p1, %r14, 1;
	@%p1 bra 	$L__BB0_11;
	mov.u32 	%r16, %tid.x;
	mov.u32 	%r17, %ntid.x;
	mov.u32 	%r18, %ctaid.x;
	mad.lo.s32 	%r19, %r18, %r17, %r16;
	mul.lo.s32 	%r1, %r14, %r19;
	mul.lo.s32 	%r2, %r13, %r13;
	add.s32 	%r3, %r13, -1;
	setp.eq.s32 	%p2, %r14, 1;
	mov.b32 	%r98, 0;
	@%p2 bra 	$L__BB0_8;
	and.b32  	%r98, %r14, 2147483646;
	neg.s32 	%r97, %r98;
	mov.u32 	%r96, %r1;
$L__BB0_3:
	add.s32 	%r8, %r96, 1;
	setp.ge.s32 	%p3, %r96, %r2;
	@%p3 bra 	$L__BB0_5;
	div.s32 	%r20, %r96, %r13;
	mul.lo.s32 	%r21, %r20, %r13;
	sub.s32 	%r22, %r96, %r21;
	add.s32 	%r23, %r3, %r20;
	rem.s32 	%r24, %r23, %r13;
	mad.lo.s32 	%r25, %r24, %r13, %r22;
	mul.wide.s32 	%rd5, %r25, 4;
	add.s64 	%rd6, %rd2, %rd5;
	ld.global.u32 	%r26, [%rd6];
	add.s32 	%r27, %r20, 1;
	rem.s32 	%r28, %r27, %r13;
	mad.lo.s32 	%r29, %r28, %r13, %r22;
	mul.wide.s32 	%rd7, %r29, 4;
	add.s64 	%rd8, %rd2, %rd7;
	ld.global.u32 	%r30, [%rd8];
	add.s32 	%r31, %r30, %r26;
	add.s32 	%r32, %r3, %r22;
	rem.s32 	%r33, %r32, %r13;
	add.s32 	%r34, %r33, %r21;
	mul.wide.s32 	%rd9, %r34, 4;
	add.s64 	%rd10, %rd2, %rd9;
	ld.global.u32 	%r35, [%rd10];
	add.s32 	%r36, %r31, %r35;
	add.s32 	%r37, %r22, 1;
	rem.s32 	%r38, %r37, %r13;
	add.s32 	%r39, %r38, %r21;
	mul.wide.s32 	%rd11, %r39, 4;
	add.s64 	%rd12, %rd2, %rd11;
	ld.global.u32 	%r40, [%rd12];
	add.s32 	%r41, %r36, %r40;
	mul.wide.s32 	%rd13, %r96, 4;
	add.s64 	%rd14, %rd2, %rd13;
	ld.global.u32 	%r42, [%rd14];
	add.s32 	%r43, %r41, %r42;
	setp.lt.s32 	%p4, %r43, 1;
	selp.b32 	%r44, -1, 1, %p4;
	add.s64 	%rd15, %rd1, %rd13;
	st.global.u32 	[%rd15], %r44;
$L__BB0_5:
	setp.ge.s32 	%p5, %r8, %r2;
	@%p5 bra 	$L__BB0_7;
	div.s32 	%r45, %r8, %r13;
	mul.lo.s32 	%r46, %r45, %r13;
	sub.s32 	%r47, %r8, %r46;
	add.s32 	%r48, %r3, %r45;
	rem.s32 	%r49, %r48, %r13;
	mad.lo.s32 	%r50, %r49, %r13, %r47;
	mul.wide.s32 	%rd16, %r50, 4;
	add.s64 	%rd17, %rd2, %rd16;
	ld.global.u32 	%r51, [%rd17];
	add.s32 	%r52, %r45, 1;
	rem.s32 	%r53, %r52, %r13;
	mad.lo.s32 	%r54, %r53, %r13, %r47;
	mul.wide.s32 	%rd18, %r54, 4;
	add.s64 	%rd19, %rd2, %rd18;
	ld.global.u32 	%r55, [%rd19];
	add.s32 	%r56, %r55, %r51;
	add.s32 	%r57, %r3, %r47;
	rem.s32 	%r58, %r57, %r13;
	add.s32 	%r59, %r58, %r46;
	mul.wide.s32 	%rd20, %r59, 4;
	add.s64 	%rd21, %rd2, %rd20;
	ld.global.u32 	%r60, [%rd21];
	add.s32 	%r61, %r56, %r60;
	add.s32 	%r62, %r47, 1;
	rem.s32 	%r63, %r62, %r13;
	add.s32 	%r64, %r63, %r46;
	mul.wide.s32 	%rd22, %r64, 4;
	add.s64 	%rd23, %rd2, %rd22;
	ld.global.u32 	%r65, [%rd23];
	add.s32 	%r66, %r61, %r65;
	mul.wide.s32 	%rd24, %r8, 4;
	add.s64 	%rd25, %rd2, %rd24;
	ld.global.u32 	%r67, [%rd25];
	add.s32 	%r68, %r66, %r67;
	setp.lt.s32 	%p6, %r68, 1;
	selp.b32 	%r69, -1, 1, %p6;
	add.s64 	%rd26, %rd1, %rd24;
	st.global.u32 	[%rd26], %r69;
$L__BB0_7:
	add.s32 	%r97, %r97, 2;
	add.s32 	%r96, %r96, 2;
	setp.ne.s32 	%p7, %r97, 0;
	@%p7 bra 	$L__BB0_3;
$L__BB0_8:
	and.b32  	%r70, %r14, 1;
	setp.eq.b32 	%p8, %r70, 1;
	not.pred 	%p9, %p8;
	@%p9 bra 	$L__BB0_11;
	add.s32 	%r12, %r98, %r1;
	setp.ge.s32 	%p10, %r12, %r2;
	@%p10 bra 	$L__BB0_11;
	div.s32 	%r71, %r12, %r13;
	mul.lo.s32 	%r72, %r71, %r13;
	sub.s32 	%r73, %r12, %r72;
	add.s32 	%r74, %r3, %r71;
	rem.s32 	%r75, %r74, %r13;
	mad.lo.s32 	%r76, %r75, %r13, %r73;
	mul.wide.s32 	%rd27, %r76, 4;
	add.s64 	%rd28, %rd2, %rd27;
	ld.global.u32 	%r77, [%rd28];
	add.s32 	%r78, %r71, 1;
	rem.s32 	%r79, %r78, %r13;
	mad.lo.s32 	%r80, %r79, %r13, %r73;
	mul.wide.s32 	%rd29, %r80, 4;
	add.s64 	%rd30, %rd2, %rd29;
	ld.global.u32 	%r81, [%rd30];
	add.s32 	%r82, %r81, %r77;
	add.s32 	%r83, %r3, %r73;
	rem.s32 	%r84, %r83, %r13;
	add.s32 	%r85, %r84, %r72;
	mul.wide.s32 	%rd31, %r85, 4;
	add.s64 	%rd32, %rd2, %rd31;
	ld.global.u32 	%r86, [%rd32];
	add.s32 	%r87, %r82, %r86;
	add.s32 	%r88, %r73, 1;
	rem.s32 	%r89, %r88, %r13;
	add.s32 	%r90, %r89, %r72;
	mul.wide.s32 	%rd33, %r90, 4;
	add.s64 	%rd34, %rd2, %rd33;
	ld.global.u32 	%r91, [%rd34];
	add.s32 	%r92, %r87, %r91;
	mul.wide.s32 	%rd35, %r12, 4;
	add.s64 	%rd36, %rd2, %rd35;
	ld.global.u32 	%r93, [%rd36];
	add.s32 	%r94, %r92, %r93;
	setp.lt.s32 	%p11, %r94, 1;
	selp.b32 	%r95, -1, 1, %p11;
	add.s64 	%rd37, %rd1, %rd35;
	st.global.u32 	[%rd37], %r95;
$L__BB0_11:
	ret;

}


// ===== COMPILED SASS (sm_100) =====

	.target	sm_100

	.elftype	@"ET_EXEC"


//--------------------- .note.nv.tkinfo           --------------------------
	.section	.note.nv.tkinfo,"",@"SHT_NOTE"
	.sectionflags	@"SHF_NOTE_NV_TKINFO"
	.tkinfo
        /*0018*/ 	.word	0x00000002
        /*0030*/ 	.string	""
        /*0030*/ 	.string	"ptxas"
        /*0030*/ 	.string	"Cuda compilation tools, release 13.0, V13.0.88"
        /*0030*/ 	.string	"Build cuda_13.0.r13.0/compiler.36424714_0"
        /*0030*/ 	.string	"-arch sm_100 -m 64 "



//--------------------- .note.nv.cuinfo           --------------------------
	.section	.note.nv.cuinfo,"",@"SHT_NOTE"
	.sectionflags	@"SHF_NOTE_NV_CUINFO"
        /*0018*/ 	.short	0x0002
        /*001a*/ 	.short	0x0064
        /*001c*/ 	.short	0x0082
	.zero		2


//--------------------- .nv.info                  --------------------------
	.section	.nv.info,"",@"SHT_CUDA_INFO"
	.align	4


	//----- nvinfo : EIATTR_REGCOUNT
	.align		4
        /*0000*/ 	.byte	0x04, 0x2f
        /*0002*/ 	.short	(.L_1 - .L_0)
	.align		4
.L_0:
        /*0004*/ 	.word	index@(_Z9isingCudaPiS_ii)
        /*0008*/ 	.word	0x0000001c


	//----- nvinfo : EIATTR_FRAME_SIZE
	.align		4
.L_1:
        /*000c*/ 	.byte	0x04, 0x11
        /*000e*/ 	.short	(.L_3 - .L_2)
	.align		4
.L_2:
        /*0010*/ 	.word	index@(_Z9isingCudaPiS_ii)
        /*0014*/ 	.word	0x00000000


	//----- nvinfo : EIATTR_MIN_STACK_SIZE
	.align		4
.L_3:
        /*0018*/ 	.byte	0x04, 0x12
        /*001a*/ 	.short	(.L_5 - .L_4)
	.align		4
.L_4:
        /*001c*/ 	.word	index@(_Z9isingCudaPiS_ii)
        /*0020*/ 	.word	0x00000000
.L_5:


//--------------------- .nv.compat                --------------------------
	.section	.nv.compat,"",@"SHT_CUDA_COMPAT_INFO"
	.align	4
        /*0000*/ 	.byte	0x02, 0x09, 0x00, 0x00, 0x02, 0x02, 0x01, 0x00, 0x02, 0x05, 0x05, 0x00, 0x03, 0x07, 0x01, 0x01
        /*0010*/ 	.byte	0x02, 0x03, 0x00, 0x00, 0x02, 0x06, 0x01, 0x00, 0x04, 0x0b, 0x08, 0x00, 0x09, 0x00, 0x00, 0x00
        /*0020*/ 	.byte	0x00, 0x00, 0x00, 0x00


//--------------------- .nv.info._Z9isingCudaPiS_ii --------------------------
	.section	.nv.info._Z9isingCudaPiS_ii,"",@"SHT_CUDA_INFO"
	.sectionflags	@""
	.align	4


	//----- nvinfo : EIATTR_CUDA_API_VERSION
	.align		4
        /*0000*/ 	.byte	0x04, 0x37
        /*0002*/ 	.short	(.L_7 - .L_6)
.L_6:
        /*0004*/ 	.word	0x00000082


	//----- nvinfo : EIATTR_KPARAM_INFO
	.align		4
.L_7:
        /*0008*/ 	.byte	0x04, 0x17
        /*000a*/ 	.short	(.L_9 - .L_8)
.L_8:
        /*000c*/ 	.word	0x00000000
        /*0010*/ 	.short	0x0003
        /*0012*/ 	.short	0x0014
        /*0014*/ 	.byte	0x00, 0xf0, 0x11, 0x00


	//----- nvinfo : EIATTR_KPARAM_INFO
	.align		4
.L_9:
        /*0018*/ 	.byte	0x04, 0x17
        /*001a*/ 	.short	(.L_11 - .L_10)
.L_10:
        /*001c*/ 	.word	0x00000000
        /*0020*/ 	.short	0x0002
        /*0022*/ 	.short	0x0010
        /*0024*/ 	.byte	0x00, 0xf0, 0x11, 0x00


	//----- nvinfo : EIATTR_KPARAM_INFO
	.align		4
.L_11:
        /*0028*/ 	.byte	0x04, 0x17
        /*002a*/ 	.short	(.L_13 - .L_12)
.L_12:
        /*002c*/ 	.word	0x00000000
        /*0030*/ 	.short	0x0001
        /*0032*/ 	.short	0x0008
        /*0034*/ 	.byte	0x00, 0xf5, 0x21, 0x00


	//----- nvinfo : EIATTR_KPARAM_INFO
	.align		4
.L_13:
        /*0038*/ 	.byte	0x04, 0x17
        /*003a*/ 	.short	(.L_15 - .L_14)
.L_14:
        /*003c*/ 	.word	0x00000000
        /*0040*/ 	.short	0x0000
        /*0042*/ 	.short	0x0000
        /*0044*/ 	.byte	0x00, 0xf5, 0x21, 0x00


	//----- nvinfo : EIATTR_SPARSE_MMA_MASK
	.align		4
.L_15:
        /*0048*/ 	.byte	0x03, 0x50
        /*004a*/ 	.short	0x0000


	//----- nvinfo : EIATTR_MAXREG_COUNT
	.align		4
        /*004c*/ 	.byte	0x03, 0x1b
        /*004e*/ 	.short	0x00ff


	//----- nvinfo : EIATTR_MERCURY_ISA_VERSION
	.align		4
        /*0050*/ 	.byte	0x03, 0x5f
        /*0052*/ 	.short	0x0101


	//----- nvinfo : EIATTR_VRC_CTA_INIT_COUNT
	.align		4
        /*0054*/ 	.byte	0x02, 0x4a
	.zero		1
	.zero		1


	//----- nvinfo : EIATTR_EXIT_INSTR_OFFSETS
	.align		4
        /*0058*/ 	.byte	0x04, 0x1c
        /*005a*/ 	.short	(.L_17 - .L_16)


	//   ....[0]....
.L_16:
        /*005c*/ 	.word	0x00000030


	//   ....[1]....
        /*0060*/ 	.word	0x00000e70


	//   ....[2]....
        /*0064*/ 	.word	0x00000ea0


	//   ....[3]....
        /*0068*/ 	.word	0x000014d0


	//----- nvinfo : EIATTR_CRS_STACK_SIZE
	.align		4
.L_17:
        /*006c*/ 	.byte	0x04, 0x1e
        /*006e*/ 	.short	(.L_19 - .L_18)
.L_18:
        /*0070*/ 	.word	0x00000000


	//----- nvinfo : EIATTR_CBANK_PARAM_SIZE
	.align		4
.L_19:
        /*0074*/ 	.byte	0x03, 0x19
        /*0076*/ 	.short	0x0018


	//----- nvinfo : EIATTR_PARAM_CBANK
	.align		4
        /*0078*/ 	.byte	0x04, 0x0a
        /*007a*/ 	.short	(.L_21 - .L_20)
	.align		4
.L_20:
        /*007c*/ 	.word	index@(.nv.constant0._Z9isingCudaPiS_ii)
        /*0080*/ 	.short	0x0380
        /*0082*/ 	.short	0x0018


	//----- nvinfo : EIATTR_SW_WAR
	.align		4
.L_21:
        /*0084*/ 	.byte	0x04, 0x36
        /*0086*/ 	.short	(.L_23 - .L_22)
.L_22:
        /*0088*/ 	.word	0x00000008
.L_23:


//--------------------- .nv.callgraph             --------------------------
	.section	.nv.callgraph,"",@"SHT_CUDA_CALLGRAPH"
	.align	4
	.sectionentsize	8
	.align		4
        /*0000*/ 	.word	0x00000000
	.align		4
        /*0004*/ 	.word	0xffffffff
	.align		4
        /*0008*/ 	.word	0x00000000
	.align		4
        /*000c*/ 	.word	0xfffffffe
	.align		4
        /*0010*/ 	.word	0x00000000
	.align		4
        /*0014*/ 	.word	0xfffffffd
	.align		4
        /*0018*/ 	.word	0x00000000
	.align		4
        /*001c*/ 	.word	0xfffffffc


//--------------------- .text._Z9isingCudaPiS_ii  --------------------------
	.section	.text._Z9isingCudaPiS_ii,"ax",@progbits
	.align	128
        .global         _Z9isingCudaPiS_ii
        .type           _Z9isingCudaPiS_ii,@function
        .size           _Z9isingCudaPiS_ii,(.L_x_7 - _Z9isingCudaPiS_ii)
        .other          _Z9isingCudaPiS_ii,@"STO_CUDA_ENTRY STV_DEFAULT"
_Z9isingCudaPiS_ii:
.text._Z9isingCudaPiS_ii:
[----:B------:R-:W-:Y:S08]  /*0000*/  LDC R1, c[0x0][0x37c] ;  /* 0x0000df00ff017b82 */ /* 0x000ff00000000800 */
[----:B------:R-:W0:Y:S02]  /*0010*/  LDC R7, c[0x0][0x394] ;  /* 0x0000e500ff077b82 */ /* 0x000e240000000800 */
[----:B0-----:R-:W-:-:S13]  /*0020*/  ISETP.GE.AND P0, PT, R7, 0x1, PT ;  /* 0x000000010700780c */ /* 0x001fda0003f06270 */
[----:B------:R-:W-:Y:S05]  /*0030*/  @!P0 EXIT ;  /* 0x000000000000894d */ /* 0x000fea0003800000 */
[----:B------:R-:W0:Y:S01]  /*0040*/  S2R R6, SR_TID.X ;  /* 0x0000000000067919 */ /* 0x000e220000002100 */
[----:B------:R-:W1:Y:S01]  /*0050*/  LDCU UR4, c[0x0][0x390] ;  /* 0x00007200ff0477ac */ /* 0x000e620008000800 */
[----:B------:R-:W-:Y:S01]  /*0060*/  ISETP.NE.AND P0, PT, R7, 0x1, PT ;  /* 0x000000010700780c */ /* 0x000fe20003f05270 */
[----:B------:R-:W-:Y:S01]  /*0070*/  IMAD.MOV.U32 R11, RZ, RZ, RZ ;  /* 0x000000ffff0b7224 */ /* 0x000fe200078e00ff */
[----:B------:R-:W0:Y:S01]  /*0080*/  S2R R3, SR_CTAID.X ;  /* 0x0000000000037919 */ /* 0x000e220000002500 */
[----:B------:R-:W0:Y:S01]  /*0090*/  LDCU UR6, c[0x0][0x360] ;  /* 0x00006c00ff0677ac */ /* 0x000e220008000800 */
[----:B------:R-:W2:Y:S01]  /*00a0*/  LDCU.64 UR8, c[0x0][0x358] ;  /* 0x00006b00ff0877ac */ /* 0x000ea20008000a00 */
[----:B-1----:R-:W-:Y:S02]  /*00b0*/  UIMAD UR5, UR4, UR4, URZ ;  /* 0x00000004040572a4 */ /* 0x002fe4000f8e02ff */
[----:B------:R-:W-:Y:S01]  /*00c0*/  UIADD3 UR4, UPT, UPT, UR4, -0x1, URZ ;  /* 0xffffffff04047890 */ /* 0x000fe2000fffe0ff */
[----:B0-----:R-:W-:-:S04]  /*00d0*/  IMAD R6, R3, UR6, R6 ;  /* 0x0000000603067c24 */ /* 0x001fc8000f8e0206 */
[----:B------:R-:W-:Y:S01]  /*00e0*/  IMAD R6, R6, R7, RZ ;  /* 0x0000000706067224 */ /* 0x000fe200078e02ff */
[----:B--2---:R-:W-:Y:S06]  /*00f0*/  @!P0 BRA `(.L_x_0) ;  /* 0x0000000c00508947 */ /* 0x004fec0003800000 */
[----:B------:R-:W0:Y:S01]  /*0100*/  LDC R0, c[0x0][0x390] ;  /* 0x0000e400ff007b82 */ /* 0x000e220000000800 */
[----:B------:R-:W-:Y:S01]  /*0110*/  LOP3.LUT R11, R7, 0x7ffffffe, RZ, 0xc0, !PT ;  /* 0x7ffffffe070b7812 */ /* 0x000fe200078ec0ff */
[----:B------:R-:W-:-:S04]  /*0120*/  IMAD.MOV.U32 R9, RZ, RZ, R6 ;  /* 0x000000ffff097224 */ /* 0x000fc800078e0006 */
[----:B------:R-:W-:Y:S02]  /*0130*/  IMAD.MOV R18, RZ, RZ, -R11 ;  /* 0x000000ffff127224 */ /* 0x000fe400078e0a0b */
[----:B------:R-:W1:Y:S08]  /*0140*/  LDC.64 R2, c[0x0][0x380] ;  /* 0x0000e000ff027b82 */ /* 0x000e700000000a00 */
[----:B------:R-:W2:Y:S02]  /*0150*/  LDC.64 R4, c[0x0][0x388] ;  /* 0x0000e200ff047b82 */ /* 0x000ea40000000a00 */
.L_x_5:
[C---:B------:R-:W-:Y:S01]  /*0160*/  ISETP.GE.AND P2, PT, R9.reuse, UR5, PT ;  /* 0x0000000509007c0c */ /* 0x040fe2000bf46270 */
[----:B----4-:R-:W-:Y:S01]  /*0170*/  VIADD R7, R9, 0x1 ;  /* 0x0000000109077836 */ /* 0x010fe20000000000 */
[----:B------:R-:W-:Y:S01]  /*0180*/  IADD3 R18, PT, PT, R18, 0x2, RZ ;  /* 0x0000000212127810 */ /* 0x000fe20007ffe0ff */
[----:B------:R-:W-:Y:S03]  /*0190*/  BSSY.RECONVERGENT B0, `(.L_x_1) ;  /* 0x0000064000007945 */ /* 0x000fe60003800200 */
[----:B------:R-:W-:Y:S02]  /*01a0*/  ISETP.NE.AND P0, PT, R18, RZ, PT ;  /* 0x000000ff1200720c */ /* 0x000fe40003f05270 */
[----:B------:R-:W-:-:S05]  /*01b0*/  ISETP.GE.AND P1, PT, R7, UR5, PT ;  /* 0x0000000507007c0c */ /* 0x000fca000bf26270 */
[----:B---3--:R-:W-:Y:S08]  /*01c0*/  @P2 BRA `(.L_x_2) ;  /* 0x0000000400802947 */ /* 0x008ff00003800000 */
[----:B0-----:R-:W-:Y:S01]  /*01d0*/  IABS R8, R0 ;  /* 0x0000000000087213 */ /* 0x001fe20000000000 */
[----:B------:R-:W-:Y:S01]  /*01e0*/  IMAD.MOV.U32 R12, RZ, RZ, RZ ;  /* 0x000000ffff0c7224 */ /* 0x000fe200078e00ff */
[----:B------:R-:W-:Y:S02]  /*01f0*/  IABS R14, R9 ;  /* 0x00000009000e7213 */ /* 0x000fe40000000000 */
[----:B------:R-:W0:Y:S08]  /*0200*/  I2F.RP R10, R8 ;  /* 0x00000008000a7306 */ /* 0x000e300000209400 */
[----:B0-----:R-:W0:Y:S02]  /*0210*/  MUFU.RCP R10, R10 ;  /* 0x0000000a000a7308 */ /* 0x001e240000001000 */
[----:B0-----:R-:W-:-:S06]  /*0220*/  VIADD R13, R10, 0xffffffe ;  /* 0x0ffffffe0a0d7836 */ /* 0x001fcc0000000000 */
[----:B------:R-:W0:Y:S02]  /*0230*/  F2I.FTZ.U32.TRUNC.NTZ R13, R13 ;  /* 0x0000000d000d7305 */ /* 0x000e24000021f000 */
[----:B0-----:R-:W-:-:S05]  /*0240*/  IADD3 R15, PT, PT, RZ, -R13, RZ ;  /* 0x8000000dff0f7210 */ /* 0x001fca0007ffe0ff */
[----:B------:R-:W-:-:S04]  /*0250*/  IMAD R15, R15, R8, RZ ;  /* 0x000000080f0f7224 */ /* 0x000fc800078e02ff */
[----:B------:R-:W-:-:S04]  /*0260*/  IMAD.HI.U32 R12, R13, R15, R12 ;  /* 0x0000000f0d0c7227 */ /* 0x000fc800078e000c */
[----:B------:R-:W-:-:S04]  /*0270*/  IMAD.MOV.U32 R15, RZ, RZ, R14 ;  /* 0x000000ffff0f7224 */ /* 0x000fc800078e000e */
[----:B------:R-:W-:-:S05]  /*0280*/  IMAD.HI.U32 R14, R12, R15, RZ ;  /* 0x0000000f0c0e7227 */ /* 0x000fca00078e00ff */
[----:B------:R-:W-:-:S05]  /*0290*/  IADD3 R10, PT, PT, -R14, RZ, RZ ;  /* 0x000000ff0e0a7210 */ /* 0x000fca0007ffe1ff */
[----:B------:R-:W-:Y:S01]  /*02a0*/  IMAD R15, R8, R10, R15 ;  /* 0x0000000a080f7224 */ /* 0x000fe200078e020f */
[----:B------:R-:W-:-:S04]  /*02b0*/  LOP3.LUT R10, R9, R0, RZ, 0x3c, !PT ;  /* 0x00000000090a7212 */ /* 0x000fc800078e3cff */
[----:B------:R-:W-:Y:S02]  /*02c0*/  ISETP.GT.U32.AND P3, PT, R8, R15, PT ;  /* 0x0000000f0800720c */ /* 0x000fe40003f64070 */
[----:B------:R-:W-:Y:S02]  /*02d0*/  ISETP.GE.AND P4, PT, R10, RZ, PT ;  /* 0x000000ff0a00720c */ /* 0x000fe40003f86270 */
[----:B------:R-:W-:-:S09]  /*02e0*/  LOP3.LUT R10, RZ, R0, RZ, 0x33, !PT ;  /* 0x00000000ff0a7212 */ /* 0x000fd200078e33ff */
[----:B------:R-:W-:Y:S02]  /*02f0*/  @!P3 IMAD.IADD R15, R15, 0x1, -R8 ;  /* 0x000000010f0fb824 */ /* 0x000fe400078e0a08 */
[----:B------:R-:W-:-:S03]  /*0300*/  @!P3 VIADD R14, R14, 0x1 ;  /* 0x000000010e0eb836 */ /* 0x000fc60000000000 */
[----:B------:R-:W-:-:S13]  /*0310*/  ISETP.GE.U32.AND P2, PT, R15, R8, PT ;  /* 0x000000080f00720c */ /* 0x000fda0003f46070 */
[----:B------:R-:W-:Y:S02]  /*0320*/  @P2 IADD3 R14, PT, PT, R14, 0x1, RZ ;  /* 0x000000010e0e2810 */ /* 0x000fe40007ffe0ff */
[----:B------:R-:W-:-:S03]  /*0330*/  ISETP.NE.AND P2, PT, R0, RZ, PT ;  /* 0x000000ff0000720c */ /* 0x000fc60003f45270 */
[----:B------:R-:W-:-:S05]  /*0340*/  @!P4 IMAD.MOV R14, RZ, RZ, -R14 ;  /* 0x000000ffff0ec224 */ /* 0x000fca00078e0a0e */
[----:B------:R-:W-:-:S04]  /*0350*/  SEL R13, R10, R14, !P2 ;  /* 0x0000000e0a0d7207 */ /* 0x000fc80005000000 */
[C---:B------:R-:W-:Y:S01]  /*0360*/  IADD3 R15, PT, PT, -R13.reuse, RZ, RZ ;  /* 0x000000ff0d0f7210 */ /* 0x040fe20007ffe1ff */
[C---:B------:R-:W-:Y:S02]  /*0370*/  VIADD R20, R13.reuse, UR4 ;  /* 0x000000040d147c36 */ /* 0x040fe40008000000 */
[----:B------:R-:W-:Y:S02]  /*0380*/  VIADD R16, R13, 0x1 ;  /* 0x000000010d107836 */ /* 0x000fe40000000000 */
[----:B------:R-:W-:Y:S01]  /*0390*/  IMAD R15, R0, R15, R9 ;  /* 0x0000000f000f7224 */ /* 0x000fe200078e0209 */
[----:B------:R-:W-:Y:S02]  /*03a0*/  IABS R17, R20 ;  /* 0x0000001400117213 */ /* 0x000fe40000000000 */
[----:B------:R-:W-:Y:S01]  /*03b0*/  IABS R21, R16 ;  /* 0x0000001000157213 */ /* 0x000fe20000000000 */
[C---:B------:R-:W-:Y:S01]  /*03c0*/  VIADD R24, R15.reuse, 0x1 ;  /* 0x000000010f187836 */ /* 0x040fe20000000000 */
[----:B------:R-:W-:Y:S01]  /*03d0*/  IADD3 R22, PT, PT, R15, UR4, RZ ;  /* 0x000000040f167c10 */ /* 0x000fe2000fffe0ff */
[----:B------:R-:W-:-:S03]  /*03e0*/  IMAD.HI.U32 R14, R12, R17, RZ ;  /* 0x000000110c0e7227 */ /* 0x000fc600078e00ff */
[----:B------:R-:W-:Y:S01]  /*03f0*/  IABS R23, R22 ;  /* 0x0000001600177213 */ /* 0x000fe20000000000 */
[----:B------:R-:W-:Y:S01]  /*0400*/  IMAD.MOV R14, RZ, RZ, -R14 ;  /* 0x000000ffff0e7224 */ /* 0x000fe200078e0a0e */
[----:B------:R-:W-:-:S03]  /*0410*/  IABS R19, R24 ;  /* 0x0000001800137213 */ /* 0x000fc60000000000 */
[----:B------:R-:W-:Y:S02]  /*0420*/  IMAD R17, R8, R14, R17 ;  /* 0x0000000e08117224 */ /* 0x000fe400078e0211 */
[----:B------:R-:W-:-:S03]  /*0430*/  IMAD.HI.U32 R14, R12, R21, RZ ;  /* 0x000000150c0e7227 */ /* 0x000fc600078e00ff */
[----:B------:R-:W-:Y:S01]  /*0440*/  ISETP.GT.U32.AND P3, PT, R8, R17, PT ;  /* 0x000000110800720c */ /* 0x000fe20003f64070 */
[----:B------:R-:W-:Y:S02]  /*0450*/  IMAD.MOV R25, RZ, RZ, -R14 ;  /* 0x000000ffff197224 */ /* 0x000fe400078e0a0e */
[----:B------:R-:W-:-:S04]  /*0460*/  IMAD.HI.U32 R14, R12, R23, RZ ;  /* 0x000000170c0e7227 */ /* 0x000fc800078e00ff */
[----:B------:R-:W-:Y:S01]  /*0470*/  IMAD R21, R8, R25, R21 ;  /* 0x0000001908157224 */ /* 0x000fe200078e0215 */
[----:B------:R-:W-:Y:S01]  /*0480*/  IADD3 R14, PT, PT, -R14, RZ, RZ ;  /* 0x000000ff0e0e7210 */ /* 0x000fe20007ffe1ff */
[----:B------:R-:W-:-:S03]  /*0490*/  IMAD.HI.U32 R12, R12, R19, RZ ;  /* 0x000000130c0c7227 */ /* 0x000fc600078e00ff */
[C---:B------:R-:W-:Y:S01]  /*04a0*/  ISETP.GT.U32.AND P4, PT, R8.reuse, R21, PT ;  /* 0x000000150800720c */ /* 0x040fe20003f84070 */
[C---:B------:R-:W-:Y:S02]  /*04b0*/  IMAD R23, R8.reuse, R14, R23 ;  /* 0x0000000e08177224 */ /* 0x040fe400078e0217 */
[----:B------:R-:W-:Y:S02]  /*04c0*/  @!P3 IMAD.IADD R17, R17, 0x1, -R8 ;  /* 0x000000011111b824 */ /* 0x000fe400078e0a08 */
[----:B------:R-:W-:Y:S01]  /*04d0*/  IMAD.MOV R12, RZ, RZ, -R12 ;  /* 0x000000ffff0c7224 */ /* 0x000fe200078e0a0c */
[C---:B------:R-:W-:Y:S02]  /*04e0*/  ISETP.GT.U32.AND P6, PT, R8.reuse, R23, PT ;  /* 0x000000170800720c */ /* 0x040fe40003fc4070 */
[C---:B------:R-:W-:Y:S01]  /*04f0*/  ISETP.GT.U32.AND P3, PT, R8.reuse, R17, PT ;  /* 0x000000110800720c */ /* 0x040fe20003f64070 */
[----:B------:R-:W-:-:S04]  /*0500*/  IMAD R19, R8, R12, R19 ;  /* 0x0000000c08137224 */ /* 0x000fc800078e0213 */
[----:B------:R-:W-:Y:S01]  /*0510*/  @!P4 IMAD.IADD R21, R21, 0x1, -R8 ;  /* 0x000000011515c824 */ /* 0x000fe200078e0a08 */
[----:B------:R-:W-:-:S04]  /*0520*/  ISETP.GT.U32.AND P5, PT, R8, R19, PT ;  /* 0x000000130800720c */ /* 0x000fc80003fa4070 */
[----:B------:R-:W-:Y:S01]  /*0530*/  ISETP.GT.U32.AND P4, PT, R8, R21, PT ;  /* 0x000000150800720c */ /* 0x000fe20003f84070 */
[----:B------:R-:W-:Y:S02]  /*0540*/  @!P6 IMAD.IADD R23, R23, 0x1, -R8 ;  /* 0x000000011717e824 */ /* 0x000fe400078e0a08 */
[-C--:B------:R-:W-:Y:S02]  /*0550*/  @!P3 IADD3 R17, PT, PT, R17, -R8.reuse, RZ ;  /* 0x800000081111b210 */ /* 0x080fe40007ffe0ff */
[----:B------:R-:W-:Y:S02]  /*0560*/  ISETP.GE.AND P3, PT, R20, RZ, PT ;  /* 0x000000ff1400720c */ /* 0x000fe40003f66270 */
[----:B------:R-:W-:Y:S02]  /*0570*/  ISETP.GT.U32.AND P6, PT, R8, R23, PT ;  /* 0x000000170800720c */ /* 0x000fe40003fc4070 */
[----:B------:R-:W-:-:S04]  /*0580*/  @!P5 IADD3 R19, PT, PT, R19, -R8, RZ ;  /* 0x800000081313d210 */ /* 0x000fc80007ffe0ff */
[----:B------:R-:W-:Y:S01]  /*0590*/  ISETP.GT.U32.AND P5, PT, R8, R19, PT ;  /* 0x000000130800720c */ /* 0x000fe20003fa4070 */
[----:B------:R-:W-:Y:S01]  /*05a0*/  @!P4 IMAD.IADD R21, R21, 0x1, -R8 ;  /* 0x000000011515c824 */ /* 0x000fe200078e0a08 */
[----:B------:R-:W-:-:S03]  /*05b0*/  ISETP.GE.AND P4, PT, R22, RZ, PT ;  /* 0x000000ff1600720c */ /* 0x000fc60003f86270 */
[----:B------:R-:W-:Y:S01]  /*05c0*/  @!P3 IMAD.MOV R17, RZ, RZ, -R17 ;  /* 0x000000ffff11b224 */ /* 0x000fe200078e0a11 */
[----:B------:R-:W-:Y:S02]  /*05d0*/  ISETP.GE.AND P3, PT, R16, RZ, PT ;  /* 0x000000ff1000720c */ /* 0x000fe40003f66270 */
[----:B------:R-:W-:Y:S02]  /*05e0*/  @!P6 IADD3 R23, PT, PT, R23, -R8, RZ ;  /* 0x800000081717e210 */ /* 0x000fe40007ffe0ff */
[----:B------:R-:W-:Y:S02]  /*05f0*/  ISETP.GE.AND P6, PT, R24, RZ, PT ;  /* 0x000000ff1800720c */ /* 0x000fe40003fc6270 */
[----:B------:R-:W-:Y:S01]  /*0600*/  SEL R17, R10, R17, !P2 ;  /* 0x000000110a117207 */ /* 0x000fe20005000000 */
[----:B------:R-:W-:Y:S02]  /*0610*/  @!P5 IMAD.IADD R19, R19, 0x1, -R8 ;  /* 0x000000011313d824 */ /* 0x000fe400078e0a08 */
[----:B------:R-:W-:-:S02]  /*0620*/  @!P4 IADD3 R23, PT, PT, -R23, RZ, RZ ;  /* 0x000000ff1717c210 */ /* 0x000fc40007ffe1ff */
[----:B------:R-:W-:Y:S02]  /*0630*/  IMAD R17, R17, R0, R15 ;  /* 0x0000000011117224 */ /* 0x000fe400078e020f */
[----:B------:R-:W-:Y:S01]  /*0640*/  @!P3 IMAD.MOV R21, RZ, RZ, -R21 ;  /* 0x000000ffff15b224 */ /* 0x000fe200078e0a15 */
[----:B------:R-:W-:-:S03]  /*0650*/  SEL R23, R10, R23, !P2 ;  /* 0x000000170a177207 */ /* 0x000fc60005000000 */
[----:B------:R-:W-:Y:S01]  /*0660*/  @!P6 IMAD.MOV R19, RZ, RZ, -R19 ;  /* 0x000000ffff13e224 */ /* 0x000fe200078e0a13 */
[----:B------:R-:W-:Y:S01]  /*0670*/  SEL R21, R10, R21, !P2 ;  /* 0x000000150a157207 */ /* 0x000fe20005000000 */
[----:B------:R-:W-:-:S03]  /*0680*/  IMAD R23, R13, R0, R23 ;  /* 0x000000000d177224 */ /* 0x000fc600078e0217 */
[----:B------:R-:W-:Y:S01]  /*0690*/  SEL R10, R10, R19, !P2 ;  /* 0x000000130a0a7207 */ /* 0x000fe20005000000 */
[----:B------:R-:W-:Y:S02]  /*06a0*/  IMAD R21, R21, R0, R15 ;  /* 0x0000000015157224 */ /* 0x000fe400078e020f */
[----:B-1----:R-:W-:-:S04]  /*06b0*/  IMAD.WIDE R14, R17, 0x4, R2 ;  /* 0x00000004110e7825 */ /* 0x002fc800078e0202 */
[----:B------:R-:W-:Y:S02]  /*06c0*/  IMAD R19, R13, R0, R10 ;  /* 0x000000000d137224 */ /* 0x000fe400078e020a */
[--C-:B------:R-:W-:Y:S01]  /*06d0*/  IMAD.WIDE R16, R21, 0x4, R2.reuse ;  /* 0x0000000415107825 */ /* 0x100fe200078e0202 */
[----:B------:R-:W3:Y:S03]  /*06e0*/  LDG.E R15, desc[UR8][R14.64] ;  /* 0x000000080e0f7981 */ /* 0x000ee6000c1e1900 */
[--C-:B------:R-:W-:Y:S02]  /*06f0*/  IMAD.WIDE R12, R23, 0x4, R2.reuse ;  /* 0x00000004170c7825 */ /* 0x100fe400078e0202 */
[----:B------:R-:W3:Y:S02]  /*0700*/  LDG.E R16, desc[UR8][R16.64] ;  /* 0x0000000810107981 */ /* 0x000ee4000c1e1900 */
[----:B------:R-:W-:-:S02]  /*0710*/  IMAD.WIDE R20, R9, 0x4, R2 ;  /* 0x0000000409147825 */ /* 0x000fc400078e0202 */
[----:B------:R-:W3:Y:S02]  /*0720*/  LDG.E R12, desc[UR8][R12.64] ;  /* 0x000000080c0c7981 */ /* 0x000ee4000c1e1900 */
[----:B------:R-:W-:Y:S02]  /*0730*/  IMAD.WIDE R22, R19, 0x4, R2 ;  /* 0x0000000413167825 */ /* 0x000fe400078e0202 */
[----:B------:R-:W4:Y:S04]  /*0740*/  LDG.E R21, desc[UR8][R20.64] ;  /* 0x0000000814157981 */ /* 0x000f28000c1e1900 */
[----:B------:R-:W4:Y:S01]  /*0750*/  LDG.E R22, desc[UR8][R22.64] ;  /* 0x0000000816167981 */ /* 0x000f22000c1e1900 */
[----:B------:R-:W-:Y:S01]  /*0760*/  IMAD.MOV.U32 R10, RZ, RZ, -0x1 ;  /* 0xffffffffff0a7424 */ /* 0x000fe200078e00ff */
[----:B---3--:R-:W-:-:S04]  /*0770*/  IADD3 R8, PT, PT, R12, R16, R15 ;  /* 0x000000100c087210 */ /* 0x008fc80007ffe00f */
[----:B----4-:R-:W-:-:S04]  /*0780*/  IADD3 R8, PT, PT, R21, R8, R22 ;  /* 0x0000000815087210 */ /* 0x010fc80007ffe016 */
[----:B------:R-:W-:Y:S01]  /*0790*/  ISETP.GE.AND P2, PT, R8, 0x1, PT ;  /* 0x000000010800780c */ /* 0x000fe20003f46270 */
[----:B--2---:R-:W-:-:S03]  /*07a0*/  IMAD.WIDE R14, R9, 0x4, R4 ;  /* 0x00000004090e7825 */ /* 0x004fc600078e0204 */
[----:B------:R-:W-:-:S05]  /*07b0*/  SEL R17, R10, 0x1, !P2 ;  /* 0x000000010a117807 */ /* 0x000fca0005000000 */
[----:B------:R3:W-:Y:S04]  /*07c0*/  STG.E desc[UR8][R14.64], R17 ;  /* 0x000000110e007986 */ /* 0x0007e8000c101908 */
.L_x_2:
[----:B------:R-:W-:Y:S05]  /*07d0*/  BSYNC.RECONVERGENT B0 ;  /* 0x0000000000007941 */ /* 0x000fea0003800200 */
.L_x_1:
[----:B------:R-:W-:Y:S04]  /*07e0*/  BSSY.RECONVERGENT B0, `(.L_x_3) ;  /* 0x0000063000007945 */ /* 0x000fe80003800200 */
[----:B------:R-:W-:Y:S05]  /*07f0*/  @P1 BRA `(.L_x_4) ;  /* 0x0000000400841947 */ /* 0x000fea0003800000 */
[----:B0-----:R-:W-:Y:S01]  /*0800*/  IABS R8, R0 ;  /* 0x0000000000087213 */ /* 0x001fe20000000000 */
[----:B------:R-:W-:Y:S01]  /*0810*/  IMAD.MOV.U32 R12, RZ, RZ, RZ ;  /* 0x000000ffff0c7224 */ /* 0x000fe200078e00ff */
[----:B------:R-:W-:Y:S02]  /*0820*/  IABS R10, R7 ;  /* 0x00000007000a7213 */ /* 0x000fe40000000000 */
[----:B---3--:R-:W0:Y:S08]  /*0830*/  I2F.RP R14, R8 ;  /* 0x00000008000e7306 */ /* 0x008e300000209400 */
[----:B0-----:R-:W0:Y:S02]  /*0840*/  MUFU.RCP R14, R14 ;  /* 0x0000000e000e7308 */ /* 0x001e240000001000 */
[----:B0-----:R-:W-:-:S06]  /*0850*/  IADD3 R15, PT, PT, R14, 0xffffffe, RZ ;  /* 0x0ffffffe0e0f7810 */ /* 0x001fcc0007ffe0ff */
[----:B------:R-:W0:Y:S02]  /*0860*/  F2I.FTZ.U32.TRUNC.NTZ R13, R15 ;  /* 0x0000000f000d7305 */ /* 0x000e24000021f000 */
[----:B0-----:R-:W-:-:S04]  /*0870*/  IMAD.MOV R17, RZ, RZ, -R13 ;  /* 0x000000ffff117224 */ /* 0x001fc800078e0a0d */
[----:B------:R-:W-:-:S04]  /*0880*/  IMAD R17, R17, R8, RZ ;  /* 0x0000000811117224 */ /* 0x000fc800078e02ff */
[----:B------:R-:W-:Y:S01]  /*0890*/  IMAD.HI.U32 R12, R13, R17, R12 ;  /* 0x000000110d0c7227 */ /* 0x000fe200078e000c */
[----:B------:R-:W-:-:S05]  /*08a0*/  MOV R13, R10 ;  /* 0x0000000a000d7202 */ /* 0x000fca0000000f00 */
[----:B------:R-:W-:-:S04]  /*08b0*/  IMAD.HI.U32 R10, R12, R13, RZ ;  /* 0x0000000d0c0a7227 */ /* 0x000fc800078e00ff */
[----:B------:R-:W-:-:S04]  /*08c0*/  IMAD.MOV R14, RZ, RZ, -R10 ;  /* 0x000000ffff0e7224 */ /* 0x000fc800078e0a0a */
[----:B------:R-:W-:-:S05]  /*08d0*/  IMAD R13, R8, R14, R13 ;  /* 0x0000000e080d7224 */ /* 0x000fca00078e020d */
[----:B------:R-:W-:-:S13]  /*08e0*/  ISETP.GT.U32.AND P2, PT, R8, R13, PT ;  /* 0x0000000d0800720c */ /* 0x000fda0003f44070 */
[----:B------:R-:W-:Y:S01]  /*08f0*/  @!P2 IMAD.IADD R13, R13, 0x1, -R8 ;  /* 0x000000010d0da824 */ /* 0x000fe200078e0a08 */
[----:B------:R-:W-:-:S04]  /*0900*/  @!P2 IADD3 R10, PT, PT, R10, 0x1, RZ ;  /* 0x000000010a0aa810 */ /* 0x000fc80007ffe0ff */
[----:B------:R-:W-:Y:S02]  /*0910*/  ISETP.GE.U32.AND P1, PT, R13, R8, PT ;  /* 0x000000080d00720c */ /* 0x000fe40003f26070 */
[----:B------:R-:W-:-:S04]  /*0920*/  LOP3.LUT R13, R7, R0, RZ, 0x3c, !PT ;  /* 0x00000000070d7212 */ /* 0x000fc800078e3cff */
[----:B------:R-:W-:-:S07]  /*0930*/  ISETP.GE.AND P3, PT, R13, RZ, PT ;  /* 0x000000ff0d00720c */ /* 0x000fce0003f66270 */
[----:B------:R-:W-:Y:S01]  /*0940*/  @P1 VIADD R10, R10, 0x1 ;  /* 0x000000010a0a1836 */ /* 0x000fe20000000000 */
[----:B------:R-:W-:-:S03]  /*0950*/  ISETP.NE.AND P1, PT, R0, RZ, PT ;  /* 0x000000ff0000720c */ /* 0x000fc60003f25270 */
[----:B------:R-:W-:Y:S01]  /*0960*/  IMAD.MOV.U32 R13, RZ, RZ, R10 ;  /* 0x000000ffff0d7224 */ /* 0x000fe200078e000a */
[----:B------:R-:W-:-:S04]  /*0970*/  LOP3.LUT R10, RZ, R0, RZ, 0x33, !PT ;  /* 0x00000000ff0a7212 */ /* 0x000fc800078e33ff */
[----:B------:R-:W-:-:S04]  /*0980*/  @!P3 IADD3 R13, PT, PT, -R13, RZ, RZ ;  /* 0x000000ff0d0db210 */ /* 0x000fc80007ffe1ff */
[----:B------:R-:W-:-:S04]  /*0990*/  SEL R13, R10, R13, !P1 ;  /* 0x0000000d0a0d7207 */ /* 0x000fc80004800000 */
[C---:B------:R-:W-:Y:S01]  /*09a0*/  IADD3 R16, PT, PT, R13.reuse, 0x1, RZ ;  /* 0x000000010d107810 */ /* 0x040fe20007ffe0ff */
[----:B------:R-:W-:Y:S02]  /*09b0*/  VIADD R20, R13, UR4 ;  /* 0x000000040d147c36 */ /* 0x000fe40008000000 */
[----:B------:R-:W-:Y:S01]  /*09c0*/  IMAD.MOV R15, RZ, RZ, -R13 ;  /* 0x000000ffff0f7224 */ /* 0x000fe200078e0a0d */
[----:B------:R-:W-:Y:S02]  /*09d0*/  IABS R23, R16 ;  /* 0x0000001000177213 */ /* 0x000fe40000000000 */
[----:B------:R-:W-:Y:S01]  /*09e0*/  IABS R17, R20 ;  /* 0x0000001400117213 */ /* 0x000fe20000000000 */
[----:B------:R-:W-:-:S04]  /*09f0*/  IMAD R15, R0, R15, R7 ;  /* 0x0000000f000f7224 */ /* 0x000fc800078e0207 */
[----:B------:R-:W-:Y:S01]  /*0a00*/  IMAD.HI.U32 R14, R12, R17, RZ ;  /* 0x000000110c0e7227 */ /* 0x000fe200078e00ff */
[----:B------:R-:W-:-:S03]  /*0a10*/  IADD3 R24, PT, PT, R15, 0x1, RZ ;  /* 0x000000010f187810 */ /* 0x000fc60007ffe0ff */
[----:B------:R-:W-:Y:S01]  /*0a20*/  IMAD.MOV R14, RZ, RZ, -R14 ;  /* 0x000000ffff0e7224 */ /* 0x000fe200078e0a0e */
[----:B------:R-:W-:Y:S01]  /*0a30*/  IABS R19, R24 ;  /* 0x0000001800137213 */ /* 0x000fe20000000000 */
[----:B------:R-:W-:Y:S02]  /*0a40*/  VIADD R22, R15, UR4 ;  /* 0x000000040f167c36 */ /* 0x000fe40008000000 */
[----:B------:R-:W-:Y:S02]  /*0a50*/  IMAD R17, R8, R14, R17 ;  /* 0x0000000e08117224 */ /* 0x000fe400078e0211 */
[----:B------:R-:W-:Y:S01]  /*0a60*/  IMAD.HI.U32 R14, R12, R23, RZ ;  /* 0x000000170c0e7227 */ /* 0x000fe200078e00ff */
[----:B------:R-:W-:Y:S02]  /*0a70*/  IABS R21, R22 ;  /* 0x0000001600157213 */ /* 0x000fe40000000000 */
[----:B------:R-:W-:Y:S01]  /*0a80*/  ISETP.GT.U32.AND P2, PT, R8, R17, PT ;  /* 0x000000110800720c */ /* 0x000fe20003f44070 */
[----:B------:R-:W-:-:S02]  /*0a90*/  IMAD.MOV R25, RZ, RZ, -R14 ;  /* 0x000000ffff197224 */ /* 0x000fc400078e0a0e */
[----:B------:R-:W-:-:S04]  /*0aa0*/  IMAD.HI.U32 R14, R12, R21, RZ ;  /* 0x000000150c0e7227 */ /* 0x000fc800078e00ff */
[----:B------:R-:W-:-:S04]  /*0ab0*/  IMAD.HI.U32 R12, R12, R19, RZ ;  /* 0x000000130c0c7227 */ /* 0x000fc800078e00ff */
[----:B------:R-:W-:Y:S01]  /*0ac0*/  IMAD R23, R8, R25, R23 ;  /* 0x0000001908177224 */ /* 0x000fe200078e0217 */
[----:B------:R-:W-:Y:S01]  /*0ad0*/  IADD3 R12, PT, PT, -R12, RZ, RZ ;  /* 0x000000ff0c0c7210 */ /* 0x000fe20007ffe1ff */
[----:B------:R-:W-:Y:S02]  /*0ae0*/  IMAD.MOV R14, RZ, RZ, -R14 ;  /* 0x000000ffff0e7224 */ /* 0x000fe400078e0a0e */
[----:B------:R-:W-:Y:S01]  /*0af0*/  @!P2 IMAD.IADD R17, R17, 0x1, -R8 ;  /* 0x000000011111a824 */ /* 0x000fe200078e0a08 */
[C---:B------:R-:W-:Y:S01]  /*0b00*/  ISETP.GT.U32.AND P3, PT, R8.reuse, R23, PT ;  /* 0x000000170800720c */ /* 0x040fe20003f64070 */
[----:B------:R-:W-:Y:S01]  /*0b10*/  IMAD R21, R8, R14, R21 ;  /* 0x0000000e08157224 */ /* 0x000fe200078e0215 */
[----:B------:R-:W-:Y:S01]  /*0b20*/  ISETP.GE.AND P2, PT, R20, RZ, PT ;  /* 0x000000ff1400720c */ /* 0x000fe20003f46270 */
[C---:B------:R-:W-:Y:S01]  /*0b30*/  IMAD R19, R8.reuse, R12, R19 ;  /* 0x0000000c08137224 */ /* 0x040fe200078e0213 */
[C---:B------:R-:W-:Y:S02]  /*0b40*/  ISETP.GT.U32.AND P5, PT, R8.reuse, R17, PT ;  /* 0x000000110800720c */ /* 0x040fe40003fa4070 */
[----:B------:R-:W-:-:S02]  /*0b50*/  ISETP.GT.U32.AND P4, PT, R8, R21, PT ;  /* 0x000000150800720c */ /* 0x000fc40003f84070 */
[----:B------:R-:W-:-:S05]  /*0b60*/  ISETP.GT.U32.AND P6, PT, R8, R19, PT ;  /* 0x000000130800720c */ /* 0x000fca0003fc4070 */
[----:B------:R-:W-:-:S04]  /*0b70*/  @!P3 IMAD.IADD R23, R23, 0x1, -R8 ;  /* 0x000000011717b824 */ /* 0x000fc800078e0a08 */
[--C-:B------:R-:W-:Y:S01]  /*0b80*/  @!P5 IMAD.IADD R17, R17, 0x1, -R8.reuse ;  /* 0x000000011111d824 */ /* 0x100fe200078e0a08 */
[----:B------:R-:W-:Y:S02]  /*0b90*/  ISETP.GT.U32.AND P3, PT, R8, R23, PT ;  /* 0x000000170800720c */ /* 0x000fe40003f64070 */
[----:B------:R-:W-:Y:S01]  /*0ba0*/  @!P4 IADD3 R21, PT, PT, R21, -R8, RZ ;  /* 0x800000081515c210 */ /* 0x000fe20007ffe0ff */
[----:B------:R-:W-:Y:S01]  /*0bb0*/  @!P6 IMAD.IADD R19, R19, 0x1, -R8 ;  /* 0x000000011313e824 */ /* 0x000fe200078e0a08 */
[----:B------:R-:W-:Y:S02]  /*0bc0*/  ISETP.GE.AND P5, PT, R16, RZ, PT ;  /* 0x000000ff1000720c */ /* 0x000fe40003fa6270 */
[C---:B------:R-:W-:Y:S02]  /*0bd0*/  ISETP.GT.U32.AND P4, PT, R8.reuse, R21, PT ;  /* 0x000000150800720c */ /* 0x040fe40003f84070 */
[----:B------:R-:W-:Y:S02]  /*0be0*/  @!P2 IADD3 R17, PT, PT, -R17, RZ, RZ ;  /* 0x000000ff1111a210 */ /* 0x000fe40007ffe1ff */
[----:B------:R-:W-:-:S02]  /*0bf0*/  ISETP.GT.U32.AND P6, PT, R8, R19, PT ;  /* 0x000000130800720c */ /* 0x000fc40003fc4070 */
[----:B------:R-:W-:Y:S01]  /*0c00*/  ISETP.GE.AND P2, PT, R22, RZ, PT ;  /* 0x000000ff1600720c */ /* 0x000fe20003f46270 */
[--C-:B------:R-:W-:Y:S01]  /*0c10*/  @!P3 IMAD.IADD R23, R23, 0x1, -R8.reuse ;  /* 0x000000011717b824 */ /* 0x100fe200078e0a08 */
[----:B------:R-:W-:Y:S02]  /*0c20*/  ISETP.GE.AND P3, PT, R24, RZ, PT ;  /* 0x000000ff1800720c */ /* 0x000fe40003f66270 */
[C---:B------:R-:W-:Y:S01]  /*0c30*/  SEL R17, R10.reuse, R17, !P1 ;  /* 0x000000110a117207 */ /* 0x040fe20004800000 */
[----:B------:R-:W-:Y:S02]  /*0c40*/  @!P5 IMAD.MOV R23, RZ, RZ, -R23 ;  /* 0x000000ffff17d224 */ /* 0x000fe400078e0a17 */
[----:B------:R-:W-:Y:S02]  /*0c50*/  @!P4 IMAD.IADD R21, R21, 0x1, -R8 ;  /* 0x000000011515c824 */ /* 0x000fe400078e0a08 */
[----:B------:R-:W-:Y:S01]  /*0c60*/  IMAD R17, R17, R0, R15 ;  /* 0x0000000011117224 */ /* 0x000fe200078e020f */
[----:B------:R-:W-:-:S02]  /*0c70*/  SEL R23, R10, R23, !P1 ;  /* 0x000000170a177207 */ /* 0x000fc40004800000 */
[----:B------:R-:W-:Y:S01]  /*0c80*/  @!P6 IADD3 R19, PT, PT, R19, -R8, RZ ;  /* 0x800000081313e210 */ /* 0x000fe20007ffe0ff */
[----:B------:R-:W-:Y:S02]  /*0c90*/  @!P2 IMAD.MOV R21, RZ, RZ, -R21 ;  /* 0x000000ffff15a224 */ /* 0x000fe400078e0a15 */
[-C--:B------:R-:W-:Y:S01]  /*0ca0*/  IMAD R23, R23, R0.reuse, R15 ;  /* 0x0000000017177224 */ /* 0x080fe200078e020f */
[----:B------:R-:W-:Y:S01]  /*0cb0*/  @!P3 IADD3 R19, PT, PT, -R19, RZ, RZ ;  /* 0x000000ff1313b210 */ /* 0x000fe20007ffe1ff */
[--C-:B-1----:R-:W-:Y:S01]  /*0cc0*/  IMAD.WIDE R14, R17, 0x4, R2.reuse ;  /* 0x00000004110e7825 */ /* 0x102fe200078e0202 */
[C---:B------:R-:W-:Y:S02]  /*0cd0*/  SEL R21, R10.reuse, R21, !P1 ;  /* 0x000000150a157207 */ /* 0x040fe40004800000 */
[----:B------:R-:W-:Y:S01]  /*0ce0*/  SEL R10, R10, R19, !P1 ;  /* 0x000000130a0a7207 */ /* 0x000fe20004800000 */
[----:B------:R-:W-:Y:S02]  /*0cf0*/  IMAD.WIDE R16, R23, 0x4, R2 ;  /* 0x0000000417107825 */ /* 0x000fe400078e0202 */
[----:B------:R-:W3:Y:S02]  /*0d00*/  LDG.E R15, desc[UR8][R14.64] ;  /* 0x000000080e0f7981 */ /* 0x000ee4000c1e1900 */
[----:B------:R-:W-:-:S02]  /*0d10*/  IMAD R21, R13, R0, R21 ;  /* 0x000000000d157224 */ /* 0x000fc400078e0215 */
[----:B------:R-:W-:Y:S01]  /*0d20*/  IMAD R23, R13, R0, R10 ;  /* 0x000000000d177224 */ /* 0x000fe200078e020a */
[----:B------:R-:W3:Y:S01]  /*0d30*/  LDG.E R16, desc[UR8][R16.64] ;  /* 0x0000000810107981 */ /* 0x000ee2000c1e1900 */
[----:B------:R-:W-:-:S04]  /*0d40*/  IMAD.WIDE R12, R21, 0x4, R2 ;  /* 0x00000004150c7825 */ /* 0x000fc800078e0202 */
[--C-:B------:R-:W-:Y:S02]  /*0d50*/  IMAD.WIDE R20, R7, 0x4, R2.reuse ;  /* 0x0000000407147825 */ /* 0x100fe400078e0202 */
[----:B------:R-:W3:Y:S02]  /*0d60*/  LDG.E R12, desc[UR8][R12.64] ;  /* 0x000000080c0c7981 */ /* 0x000ee4000c1e1900 */
[----:B------:R-:W-:Y:S02]  /*0d70*/  IMAD.WIDE R22, R23, 0x4, R2 ;  /* 0x0000000417167825 */ /* 0x000fe400078e0202 */
[----:B------:R-:W4:Y:S04]  /*0d80*/  LDG.E R21, desc[UR8][R20.64] ;  /* 0x0000000814157981 */ /* 0x000f28000c1e1900 */
[----:B------:R-:W4:Y:S01]  /*0d90*/  LDG.E R22, desc[UR8][R22.64] ;  /* 0x0000000816167981 */ /* 0x000f22000c1e1900 */
[----:B------:R-:W-:Y:S01]  /*0da0*/  IMAD.MOV.U32 R10, RZ, RZ, -0x1 ;  /* 0xffffffffff0a7424 */ /* 0x000fe200078e00ff */
[----:B---3--:R-:W-:Y:S01]  /*0db0*/  IADD3 R8, PT, PT, R12, R16, R15 ;  /* 0x000000100c087210 */ /* 0x008fe20007ffe00f */
[----:B--2---:R-:W-:-:S03]  /*0dc0*/  IMAD.WIDE R14, R7, 0x4, R4 ;  /* 0x00000004070e7825 */ /* 0x004fc600078e0204 */
[----:B----4-:R-:W-:-:S04]  /*0dd0*/  IADD3 R8, PT, PT, R21, R8, R22 ;  /* 0x0000000815087210 */ /* 0x010fc80007ffe016 */
[----:B------:R-:W-:-:S04]  /*0de0*/  ISETP.GE.AND P1, PT, R8, 0x1, PT ;  /* 0x000000010800780c */ /* 0x000fc80003f26270 */
[----:B------:R-:W-:-:S05]  /*0df0*/  SEL R7, R10, 0x1, !P1 ;  /* 0x000000010a077807 */ /* 0x000fca0004800000 */
[----:B------:R4:W-:Y:S04]  /*0e00*/  STG.E desc[UR8][R14.64], R7 ;  /* 0x000000070e007986 */ /* 0x0009e8000c101908 */
.L_x_4:
[----:B------:R-:W-:Y:S05]  /*0e10*/  BSYNC.RECONVERGENT B0 ;  /* 0x0000000000007941 */ /* 0x000fea0003800200 */
.L_x_3:
[----:B------:R-:W-:Y:S01]  /*0e20*/  VIADD R9, R9, 0x2 ;  /* 0x0000000209097836 */ /* 0x000fe20000000000 */
[----:B------:R-:W-:Y:S06]  /*0e30*/  @P0 BRA `(.L_x_5) ;  /* 0xfffffff000c80947 */ /* 0x000fec000383ffff */
.L_x_0:
[----:B0-----:R-:W0:Y:S02]  /*0e40*/  LDC R0, c[0x0][0x394] ;  /* 0x0000e500ff007b82 */ /* 0x001e240000000800 */
[----:B0-----:R-:W-:-:S04]  /*0e50*/  LOP3.LUT R0, R0, 0x1, RZ, 0xc0, !PT ;  /* 0x0000000100007812 */ /* 0x001fc800078ec0ff */
[----:B------:R-:W-:-:S13]  /*0e60*/  ISETP.NE.U32.AND P0, PT, R0, 0x1, PT ;  /* 0x000000010000780c */ /* 0x000fda0003f05070 */
[----:B------:R-:W-:Y:S05]  /*0e70*/  @P0 EXIT ;  /* 0x000000000000094d */ /* 0x000fea0003800000 */
[----:B------:R-:W-:-:S04]  /*0e80*/  IADD3 R6, PT, PT, R6, R11, RZ ;  /* 0x0000000b06067210 */ /* 0x000fc80007ffe0ff */
[----:B------:R-:W-:-:S13]  /*0e90*/  ISETP.GE.AND P0, PT, R6, UR5, PT ;  /* 0x0000000506007c0c */ /* 0x000fda000bf06270 */
[----:B------:R-:W-:Y:S05]  /*0ea0*/  @P0 EXIT ;  /* 0x000000000000094d */ /* 0x000fea0003800000 */
[----:B--2---:R-:W4:Y:S01]  /*0eb0*/  LDC R5, c[0x0][0x390] ;  /* 0x0000e400ff057b82 */ /* 0x004f220000000800 */
[----:B-1----:R-:W-:Y:S01]  /*0ec0*/  HFMA2 R2, -RZ, RZ, 0, 0 ;  /* 0x00000000ff027431 */ /* 0x002fe200000001ff */
[----:B------:R-:W-:Y:S02]  /*0ed0*/  IABS R4, R6 ;  /* 0x0000000600047213 */ /* 0x000fe40000000000 */
[----:B----4-:R-:W-:-:S04]  /*0ee0*/  IABS R7, R5 ;  /* 0x0000000500077213 */ /* 0x010fc80000000000 */
[----:B------:R-:W0:Y:S08]  /*0ef0*/  I2F.RP R8, R7 ;  /* 0x0000000700087306 */ /* 0x000e300000209400 */
[----:B0-----:R-:W0:Y:S02]  /*0f00*/  MUFU.RCP R8, R8 ;  /* 0x0000000800087308 */ /* 0x001e240000001000 */
[----:B0-----:R-:W-:-:S06]  /*0f10*/  VIADD R9, R8, 0xffffffe ;  /* 0x0ffffffe08097836 */ /* 0x001fcc0000000000 */
[----:B------:R-:W0:Y:S02]  /*0f20*/  F2I.FTZ.U32.TRUNC.NTZ R3, R9 ;  /* 0x0000000900037305 */ /* 0x000e24000021f000 */
[----:B0-----:R-:W-:-:S04]  /*0f30*/  IMAD.MOV R0, RZ, RZ, -R3 ;  /* 0x000000ffff007224 */ /* 0x001fc800078e0a03 */
[----:B------:R-:W-:-:S04]  /*0f40*/  IMAD R11, R0, R7, RZ ;  /* 0x00000007000b7224 */ /* 0x000fc800078e02ff */
[----:B------:R-:W-:-:S06]  /*0f50*/  IMAD.HI.U32 R2, R3, R11, R2 ;  /* 0x0000000b03027227 */ /* 0x000fcc00078e0002 */
[----:B------:R-:W-:-:S04]  /*0f60*/  IMAD.HI.U32 R0, R2, R4, RZ ;  /* 0x0000000402007227 */ /* 0x000fc800078e00ff */
[----:B------:R-:W-:-:S04]  /*0f70*/  IMAD.MOV R3, RZ, RZ, -R0 ;  /* 0x000000ffff037224 */ /* 0x000fc800078e0a00 */
[----:B------:R-:W-:Y:S01]  /*0f80*/  IMAD R4, R7, R3, R4 ;  /* 0x0000000307047224 */ /* 0x000fe200078e0204 */
[----:B------:R-:W-:-:S04]  /*0f90*/  LOP3.LUT R3, R6, R5, RZ, 0x3c, !PT ;  /* 0x0000000506037212 */ /* 0x000fc800078e3cff */
[----:B------:R-:W-:Y:S02]  /*0fa0*/  ISETP.GT.U32.AND P1, PT, R7, R4, PT ;  /* 0x000000040700720c */ /* 0x000fe40003f24070 */
[----:B------:R-:W-:-:S11]  /*0fb0*/  ISETP.GE.AND P2, PT, R3, RZ, PT ;  /* 0x000000ff0300720c */ /* 0x000fd60003f46270 */
[----:B------:R-:W-:Y:S01]  /*0fc0*/  @!P1 IMAD.IADD R4, R4, 0x1, -R7 ;  /* 0x0000000104049824 */ /* 0x000fe200078e0a07 */
[----:B------:R-:W-:-:S04]  /*0fd0*/  @!P1 IADD3 R0, PT, PT, R0, 0x1, RZ ;  /* 0x0000000100009810 */ /* 0x000fc80007ffe0ff */
[----:B------:R-:W-:Y:S02]  /*0fe0*/  ISETP.GE.U32.AND P0, PT, R4, R7, PT ;  /* 0x000000070400720c */ /* 0x000fe40003f06070 */
[----:B------:R-:W-:-:S11]  /*0ff0*/  LOP3.LUT R4, RZ, R5, RZ, 0x33, !PT ;  /* 0x00000005ff047212 */ /* 0x000fd600078e33ff */
[----:B------:R-:W-:Y:S01]  /*1000*/  @P0 VIADD R0, R0, 0x1 ;  /* 0x0000000100000836 */ /* 0x000fe20000000000 */
[----:B------:R-:W-:-:S03]  /*1010*/  ISETP.NE.AND P0, PT, R5, RZ, PT ;  /* 0x000000ff0500720c */ /* 0x000fc60003f05270 */
[----:B------:R-:W-:-:S05]  /*1020*/  @!P2 IMAD.MOV R0, RZ, RZ, -R0 ;  /* 0x000000ffff00a224 */ /* 0x000fca00078e0a00 */
[----:B------:R-:W-:-:S04]  /*1030*/  SEL R0, R4, R0, !P0 ;  /* 0x0000000004007207 */ /* 0x000fc80004000000 */
[C---:B------:R-:W-:Y:S01]  /*1040*/  IADD3 R8, PT, PT, -R0.reuse, RZ, RZ ;  /* 0x000000ff00087210 */ /* 0x040fe20007ffe1ff */
[C---:B------:R-:W-:Y:S02]  /*1050*/  VIADD R18, R0.reuse, UR4 ;  /* 0x0000000400127c36 */ /* 0x040fe40008000000 */
[----:B---3--:R-:W-:Y:S02]  /*1060*/  VIADD R17, R0, 0x1 ;  /* 0x0000000100117836 */ /* 0x008fe40000000000 */
[----:B------:R-:W-:Y:S01]  /*1070*/  IMAD R8, R5, R8, R6 ;  /* 0x0000000805087224 */ /* 0x000fe200078e0206 */
[----:B------:R-:W-:Y:S02]  /*1080*/  IABS R10, R18 ;  /* 0x00000012000a7213 */ /* 0x000fe40000000000 */
[----:B------:R-:W-:Y:S01]  /*1090*/  IABS R12, R17 ;  /* 0x00000011000c7213 */ /* 0x000fe20000000000 */
[C---:B------:R-:W-:Y:S01]  /*10a0*/  VIADD R15, R8.reuse, 0x1 ;  /* 0x00000001080f7836 */ /* 0x040fe20000000000 */
[----:B------:R-:W-:Y:S01]  /*10b0*/  IADD3 R13, PT, PT, R8, UR4, RZ ;  /* 0x00000004080d7c10 */ /* 0x000fe2000fffe0ff */
[----:B------:R-:W-:-:S03]  /*10c0*/  IMAD.HI.U32 R3, R2, R10, RZ ;  /* 0x0000000a02037227 */ /* 0x000fc600078e00ff */
[----:B------:R-:W-:Y:S01]  /*10d0*/  IABS R14, R13 ;  /* 0x0000000d000e7213 */ /* 0x000fe20000000000 */
[----:B------:R-:W-:Y:S01]  /*10e0*/  IMAD.HI.U32 R9, R2, R12, RZ ;  /* 0x0000000c02097227 */ /* 0x000fe200078e00ff */
[----:B------:R-:W-:-:S03]  /*10f0*/  IABS R16, R15 ;  /* 0x0000000f00107213 */ /* 0x000fc60000000000 */
[----:B------:R-:W-:Y:S01]  /*1100*/  IMAD.MOV R11, RZ, RZ, -R3 ;  /* 0x000000ffff0b7224 */ /* 0x000fe200078e0a03 */
[----:B------:R-:W-:Y:S01]  /*1110*/  IADD3 R9, PT, PT, -R9, RZ, RZ ;  /* 0x000000ff09097210 */ /* 0x000fe20007ffe1ff */
[----:B------:R-:W-:-:S04]  /*1120*/  IMAD.HI.U32 R3, R2, R14, RZ ;  /* 0x0000000e02037227 */ /* 0x000fc800078e00ff */
[C---:B------:R-:W-:Y:S02]  /*1130*/  IMAD R10, R7.reuse, R11, R10 ;  /* 0x0000000b070a7224 */ /* 0x040fe400078e020a */
[C---:B------:R-:W-:Y:S02]  /*1140*/  IMAD R12, R7.reuse, R9, R12 ;  /* 0x00000009070c7224 */ /* 0x040fe400078e020c */
[----:B------:R-:W-:Y:S01]  /*1150*/  IMAD.MOV R3, RZ, RZ, -R3 ;  /* 0x000000ffff037224 */ /* 0x000fe200078e0a03 */
[C---:B------:R-:W-:Y:S01]  /*1160*/  ISETP.GT.U32.AND P1, PT, R7.reuse, R10, PT ;  /* 0x0000000a0700720c */ /* 0x040fe20003f24070 */
[----:B------:R-:W-:Y:S01]  /*1170*/  IMAD.HI.U32 R2, R2, R16, RZ ;  /* 0x0000001002027227 */ /* 0x000fe200078e00ff */
[----:B------:R-:W-:-:S03]  /*1180*/  ISETP.GT.U32.AND P2, PT, R7, R12, PT ;  /* 0x0000000c0700720c */ /* 0x000fc60003f44070 */
[----:B------:R-:W-:Y:S02]  /*1190*/  IMAD R14, R7, R3, R14 ;  /* 0x00000003070e7224 */ /* 0x000fe400078e020e */
[----:B------:R-:W-:-:S03]  /*11a0*/  IMAD.MOV R2, RZ, RZ, -R2 ;  /* 0x000000ffff027224 */ /* 0x000fc600078e0a02 */
[C---:B------:R-:W-:Y:S01]  /*11b0*/  ISETP.GT.U32.AND P3, PT, R7.reuse, R14, PT ;  /* 0x0000000e0700720c */ /* 0x040fe20003f64070 */
[C---:B------:R-:W-:Y:S02]  /*11c0*/  IMAD R16, R7.reuse, R2, R16 ;  /* 0x0000000207107224 */ /* 0x040fe400078e0210 */
[----:B------:R-:W-:Y:S01]  /*11d0*/  @!P1 IADD3 R10, PT, PT, R10, -R7, RZ ;  /* 0x800000070a0a9210 */ /* 0x000fe20007ffe0ff */
[----:B------:R-:W0:Y:S01]  /*11e0*/  LDC.64 R2, c[0x0][0x380] ;  /* 0x0000e000ff027b82 */ /* 0x000e220000000a00 */
[----:B------:R-:W-:Y:S01]  /*11f0*/  @!P2 IMAD.IADD R12, R12, 0x1, -R7 ;  /* 0x000000010c0ca824 */ /* 0x000fe200078e0a07 */
[C---:B------:R-:W-:Y:S02]  /*1200*/  ISETP.GT.U32.AND P4, PT, R7.reuse, R16, PT ;  /* 0x000000100700720c */ /* 0x040fe40003f84070 */
[C---:B------:R-:W-:Y:S02]  /*1210*/  ISETP.GT.U32.AND P6, PT, R7.reuse, R10, PT ;  /* 0x0000000a0700720c */ /* 0x040fe40003fc4070 */
[----:B------:R-:W-:-:S02]  /*1220*/  ISETP.GT.U32.AND P5, PT, R7, R12, PT ;  /* 0x0000000c0700720c */ /* 0x000fc40003fa4070 */
[----:B------:R-:W-:Y:S01]  /*1230*/  ISETP.GE.AND P2, PT, R17, RZ, PT ;  /* 0x000000ff1100720c */ /* 0x000fe20003f46270 */
[----:B------:R-:W-:-:S05]  /*1240*/  @!P3 IMAD.IADD R14, R14, 0x1, -R7 ;  /* 0x000000010e0eb824 */ /* 0x000fca00078e0a07 */
[C---:B------:R-:W-:Y:S02]  /*1250*/  ISETP.GT.U32.AND P1, PT, R7.reuse, R14, PT ;  /* 0x0000000e0700720c */ /* 0x040fe40003f24070 */
[----:B------:R-:W-:Y:S01]  /*1260*/  @!P4 IADD3 R16, PT, PT, R16, -R7, RZ ;  /* 0x800000071010c210 */ /* 0x000fe20007ffe0ff */
[--C-:B------:R-:W-:Y:S01]  /*1270*/  @!P6 IMAD.IADD R10, R10, 0x1, -R7.reuse ;  /* 0x000000010a0ae824 */ /* 0x100fe200078e0a07 */
[----:B------:R-:W-:Y:S01]  /*1280*/  ISETP.GE.AND P4, PT, R18, RZ, PT ;  /* 0x000000ff1200720c */ /* 0x000fe20003f86270 */
[----:B------:R-:W-:Y:S01]  /*1290*/  @!P5 IMAD.IADD R12, R12, 0x1, -R7 ;  /* 0x000000010c0cd824 */ /* 0x000fe200078e0a07 */
[----:B------:R-:W-:Y:S02]  /*12a0*/  ISETP.GT.U32.AND P3, PT, R7, R16, PT ;  /* 0x000000100700720c */ /* 0x000fe40003f64070 */
[----:B------:R-:W-:Y:S02]  /*12b0*/  ISETP.GE.AND P6, PT, R13, RZ, PT ;  /* 0x000000ff0d00720c */ /* 0x000fe40003fc6270 */
[----:B------:R-:W-:-:S02]  /*12c0*/  ISETP.GE.AND P5, PT, R15, RZ, PT ;  /* 0x000000ff0f00720c */ /* 0x000fc40003fa6270 */
[----:B------:R-:W-:Y:S02]  /*12d0*/  @!P2 IADD3 R12, PT, PT, -R12, RZ, RZ ;  /* 0x000000ff0c0ca210 */ /* 0x000fe40007ffe1ff */
[----:B------:R-:W-:Y:S02]  /*12e0*/  @!P1 IADD3 R14, PT, PT, R14, -R7, RZ ;  /* 0x800000070e0e9210 */ /* 0x000fe40007ffe0ff */
[----:B------:R-:W-:Y:S01]  /*12f0*/  SEL R12, R4, R12, !P0 ;  /* 0x0000000c040c7207 */ /* 0x000fe20004000000 */
[----:B------:R-:W-:Y:S02]  /*1300*/  @!P4 IMAD.MOV R10, RZ, RZ, -R10 ;  /* 0x000000ffff0ac224 */ /* 0x000fe400078e0a0a */
[----:B------:R-:W-:Y:S02]  /*1310*/  @!P3 IMAD.IADD R16, R16, 0x1, -R7 ;  /* 0x000000011010b824 */ /* 0x000fe400078e0a07 */
[----:B------:R-:W-:Y:S01]  /*1320*/  @!P6 IMAD.MOV R14, RZ, RZ, -R14 ;  /* 0x000000ffff0ee224 */ /* 0x000fe200078e0a0e */
[----:B------:R-:W-:Y:S01]  /*1330*/  SEL R10, R4, R10, !P0 ;  /* 0x0000000a040a7207 */ /* 0x000fe20004000000 */
[----:B------:R-:W-:-:S02]  /*1340*/  @!P5 IMAD.MOV R16, RZ, RZ, -R16 ;  /* 0x000000ffff10d224 */ /* 0x000fc400078e0a10 */
[-CC-:B------:R-:W-:Y:S01]  /*1350*/  IMAD R11, R12, R5.reuse, R8.reuse ;  /* 0x000000050c0b7224 */ /* 0x180fe200078e0208 */
[----:B------:R-:W-:Y:S01]  /*1360*/  SEL R14, R4, R14, !P0 ;  /* 0x0000000e040e7207 */ /* 0x000fe20004000000 */
[----:B------:R-:W-:Y:S01]  /*1370*/  IMAD R9, R10, R5, R8 ;  /* 0x000000050a097224 */ /* 0x000fe200078e0208 */
[----:B------:R-:W-:Y:S01]  /*1380*/  SEL R4, R4, R16, !P0 ;  /* 0x0000001004047207 */ /* 0x000fe20004000000 */
[----:B0-----:R-:W-:-:S04]  /*1390*/  IMAD.WIDE R10, R11, 0x4, R2 ;  /* 0x000000040b0a7825 */ /* 0x001fc800078e0202 */
[CC--:B------:R-:W-:Y:S02]  /*13a0*/  IMAD R7, R0.reuse, R5.reuse, R14 ;  /* 0x0000000500077224 */ /* 0x0c0fe400078e020e */
[----:B------:R-:W-:Y:S01]  /*13b0*/  IMAD R15, R0, R5, R4 ;  /* 0x00000005000f7224 */ /* 0x000fe200078e0204 */
[----:B------:R-:W2:Y:S01]  /*13c0*/  LDG.E R10, desc[UR8][R10.64] ;  /* 0x000000080a0a7981 */ /* 0x000ea2000c1e1900 */
[----:B------:R-:W-:-:S04]  /*13d0*/  IMAD.WIDE R8, R9, 0x4, R2 ;  /* 0x0000000409087825 */ /* 0x000fc800078e0202 */
[--C-:B------:R-:W-:Y:S02]  /*13e0*/  IMAD.WIDE R4, R7, 0x4, R2.reuse ;  /* 0x0000000407047825 */ /* 0x100fe400078e0202 */
[----:B------:R-:W2:Y:S02]  /*13f0*/  LDG.E R9, desc[UR8][R8.64] ;  /* 0x0000000808097981 */ /* 0x000ea4000c1e1900 */
[C-C-:B------:R-:W-:Y:S02]  /*1400*/  IMAD.WIDE R12, R6.reuse, 0x4, R2.reuse ;  /* 0x00000004060c7825 */ /* 0x140fe400078e0202 */
[----:B------:R-:W2:Y:S02]  /*1410*/  LDG.E R4, desc[UR8][R4.64] ;  /* 0x0000000804047981 */ /* 0x000ea4000c1e1900 */
[----:B------:R-:W-:Y:S02]  /*1420*/  IMAD.WIDE R2, R15, 0x4, R2 ;  /* 0x000000040f027825 */ /* 0x000fe400078e0202 */
[----:B------:R-:W3:Y:S01]  /*1430*/  LDG.E R13, desc[UR8][R12.64] ;  /* 0x000000080c0d7981 */ /* 0x000ee2000c1e1900 */
[----:B------:R-:W0:Y:S03]  /*1440*/  LDC.64 R14, c[0x0][0x388] ;  /* 0x0000e200ff0e7b82 */ /* 0x000e260000000a00 */
[----:B------:R-:W3:Y:S01]  /*1450*/  LDG.E R2, desc[UR8][R2.64] ;  /* 0x0000000802027981 */ /* 0x000ee2000c1e1900 */
[----:B------:R-:W-:Y:S01]  /*1460*/  MOV R16, 0xffffffff ;  /* 0xffffffff00107802 */ /* 0x000fe20000000f00 */
[----:B0-----:R-:W-:Y:S01]  /*1470*/  IMAD.WIDE R6, R6, 0x4, R14 ;  /* 0x0000000406067825 */ /* 0x001fe200078e020e */
[----:B--2---:R-:W-:-:S04]  /*1480*/  IADD3 R0, PT, PT, R4, R10, R9 ;  /* 0x0000000a04007210 */ /* 0x004fc80007ffe009 */
[----:B---3--:R-:W-:-:S04]  /*1490*/  IADD3 R0, PT, PT, R13, R0, R2 ;  /* 0x000000000d007210 */ /* 0x008fc80007ffe002 */
[----:B------:R-:W-:-:S04]  /*14a0*/  ISETP.GE.AND P0, PT, R0, 0x1, PT ;  /* 0x000000010000780c */ /* 0x000fc80003f06270 */
[----:B------:R-:W-:-:S05]  /*14b0*/  SEL R9, R16, 0x1, !P0 ;  /* 0x0000000110097807 */ /* 0x000fca0004000000 */
[----:B------:R-:W-:Y:S01]  /*14c0*/  STG.E desc[UR8][R6.64], R9 ;  /* 0x0000000906007986 */ /* 0x000fe2000c101908 */
[----:B------:R-:W-:Y:S05]  /*14d0*/  EXIT ;  /* 0x000000000000794d */ /* 0x000fea0003800000 */
.L_x_6:
[----:B------:R-:W-:-:S00]  /*14e0*/  BRA `(.L_x_6) ;  /* 0xfffffffc00fc7947 */ /* 0x000fc0000383ffff */
[----:B------:R-:W-:-:S00]  /*14f0*/  NOP ;  /* 0x0000000000007918 */ /* 0x000fc00000000000 */
        /* <DEDUP_REMOVED lines=8> */
.L_x_7:


//--------------------- .nv.shared.reserved.0     --------------------------
	.section	.nv.shared.reserved.0,"aw",@nobits
	.weak		__nv_reservedSMEM_offset_0_alias
	.size		__nv_reservedSMEM_offset_0_alias, 0, 64
	.other		__nv_reservedSMEM_offset_0_alias,@"STO_CUDA_RESERVED_SHARED STV_DEFAULT"
__nv_reservedSMEM_offset_0_alias:
	.zero		0
	.zero		64


//--------------------- .nv.constant0._Z9isingCudaPiS_ii --------------------------
	.section	.nv.constant0._Z9isingCudaPiS_ii,"a",@progbits
	.sectionflags	@""
	.align	4
.nv.constant0._Z9isingCudaPiS_ii:
	.zero		920


//--------------------- SYMBOLS --------------------------

	.type		.nv.reservedSmem.offset0,@object
	.size		.nv.reservedSmem.offset0,0x4
